	.headerflags	@"EF_CUDA_TEXMODE_UNIFIED EF_CUDA_64BIT_ADDRESS EF_CUDA_ACCELERATORS EF_CUDA_SM90 EF_CUDA_VIRTUAL_SM(EF_CUDA_SM90)"
	.elftype	@"ET_EXEC"


//--------------------- .nv.info                  --------------------------
	.section	.nv.info,"",@"SHT_CUDA_INFO"
	.align	4


	//----- nvinfo : EIATTR_REGCOUNT
	.align		4
        /*0000*/ 	.byte	0x04, 0x2f
        /*0002*/ 	.short	(.L_3 - .L_2)
	.align		4
.L_2:
        /*0004*/ 	.word	index@(triton_poi_fused__native_batch_norm_legit_no_training_add_relu_17)
        /*0008*/ 	.word	0x00000030


	//----- nvinfo : EIATTR_MIN_STACK_SIZE
	.align		4
.L_3:
        /*000c*/ 	.byte	0x04, 0x12
        /*000e*/ 	.short	(.L_5 - .L_4)
	.align		4
.L_4:
        /*0010*/ 	.word	index@(triton_poi_fused__native_batch_norm_legit_no_training_add_relu_17)
        /*0014*/ 	.word	0x00000000


	//----- nvinfo : EIATTR_FRAME_SIZE
	.align		4
.L_5:
        /*0018*/ 	.byte	0x04, 0x11
        /*001a*/ 	.short	(.L_7 - .L_6)
	.align		4
.L_6:
        /*001c*/ 	.word	index@(triton_poi_fused__native_batch_norm_legit_no_training_add_relu_17)
        /*0020*/ 	.word	0x00000000


	//----- nvinfo : EIATTR_MIN_STACK_SIZE
	.align		4
.L_7:
        /*0024*/ 	.byte	0x04, 0x12
        /*0026*/ 	.short	(.L_9 - .L_8)
	.align		4
.L_8:
        /*0028*/ 	.word	index@(triton_poi_fused__native_batch_norm_legit_no_training_add_relu_17)
        /*002c*/ 	.word	0x00000000
.L_9:


//--------------------- .nv.info.triton_poi_fused__native_batch_norm_legit_no_training_add_relu_17 --------------------------
	.section	.nv.info.triton_poi_fused__native_batch_norm_legit_no_training_add_relu_17,"",@"SHT_CUDA_INFO"
	.sectionflags	@""
	.align	4


	//----- nvinfo : EIATTR_CUDA_API_VERSION
	.align		4
        /*0000*/ 	.byte	0x04, 0x37
        /*0002*/ 	.short	(.L_11 - .L_10)
.L_10:
        /*0004*/ 	.word	0x0000007c


	//----- nvinfo : EIATTR_KPARAM_INFO
	.align		4
.L_11:
        /*0008*/ 	.byte	0x04, 0x17
        /*000a*/ 	.short	(.L_13 - .L_12)
.L_12:
        /*000c*/ 	.word	0x00000000
        /*0010*/ 	.short	0x0008
        /*0012*/ 	.short	0x003c
        /*0014*/ 	.byte	0x00, 0xf0, 0x11, 0x00


	//----- nvinfo : EIATTR_KPARAM_INFO
	.align		4
.L_13:
        /*0018*/ 	.byte	0x04, 0x17
        /*001a*/ 	.short	(.L_15 - .L_14)
.L_14:
        /*001c*/ 	.word	0x00000000
        /*0020*/ 	.short	0x0007
        /*0022*/ 	.short	0x0038
        /*0024*/ 	.byte	0x00, 0xf0, 0x11, 0x00


	//----- nvinfo : EIATTR_KPARAM_INFO
	.align		4
.L_15:
        /*0028*/ 	.byte	0x04, 0x17
        /*002a*/ 	.short	(.L_17 - .L_16)
.L_16:
        /*002c*/ 	.word	0x00000000
        /*0030*/ 	.short	0x0006
        /*0032*/ 	.short	0x0030
        /*0034*/ 	.byte	0x00, 0xf4, 0x21, 0x00


	//----- nvinfo : EIATTR_KPARAM_INFO
	.align		4
.L_17:
        /*0038*/ 	.byte	0x04, 0x17
        /*003a*/ 	.short	(.L_19 - .L_18)
.L_18:
        /*003c*/ 	.word	0x00000000
        /*0040*/ 	.short	0x0005
        /*0042*/ 	.short	0x0028
        /*0044*/ 	.byte	0x00, 0xf4, 0x21, 0x00


	//----- nvinfo : EIATTR_KPARAM_INFO
	.align		4
.L_19:
        /*0048*/ 	.byte	0x04, 0x17
        /*004a*/ 	.short	(.L_21 - .L_20)
.L_20:
        /*004c*/ 	.word	0x00000000
        /*0050*/ 	.short	0x0004
        /*0052*/ 	.short	0x0020
        /*0054*/ 	.byte	0x00, 0xf4, 0x21, 0x00


	//----- nvinfo : EIATTR_KPARAM_INFO
	.align		4
.L_21:
        /*0058*/ 	.byte	0x04, 0x17
        /*005a*/ 	.short	(.L_23 - .L_22)
.L_22:
        /*005c*/ 	.word	0x00000000
        /*0060*/ 	.short	0x0003
        /*0062*/ 	.short	0x0018
        /*0064*/ 	.byte	0x00, 0xf4, 0x21, 0x00


	//----- nvinfo : EIATTR_KPARAM_INFO
	.align		4
.L_23:
        /*0068*/ 	.byte	0x04, 0x17
        /*006a*/ 	.short	(.L_25 - .L_24)
.L_24:
        /*006c*/ 	.word	0x00000000
        /*0070*/ 	.short	0x0002
        /*0072*/ 	.short	0x0010
        /*0074*/ 	.byte	0x00, 0xf4, 0x21, 0x00


	//----- nvinfo : EIATTR_KPARAM_INFO
	.align		4
.L_25:
        /*0078*/ 	.byte	0x04, 0x17
        /*007a*/ 	.short	(.L_27 - .L_26)
.L_26:
        /*007c*/ 	.word	0x00000000
        /*0080*/ 	.short	0x0001
        /*0082*/ 	.short	0x0008
        /*0084*/ 	.byte	0x00, 0xf4, 0x21, 0x00


	//----- nvinfo : EIATTR_KPARAM_INFO
	.align		4
.L_27:
        /*0088*/ 	.byte	0x04, 0x17
        /*008a*/ 	.short	(.L_29 - .L_28)
.L_28:
        /*008c*/ 	.word	0x00000000
        /*0090*/ 	.short	0x0000
        /*0092*/ 	.short	0x0000
        /*0094*/ 	.byte	0x00, 0xf4, 0x21, 0x00


	//----- nvinfo : EIATTR_SPARSE_MMA_MASK
	.align		4
.L_29:
        /*0098*/ 	.byte	0x03, 0x50
        /*009a*/ 	.short	0x0000


	//----- nvinfo : EIATTR_MAXREG_COUNT
	.align		4
        /*009c*/ 	.byte	0x03, 0x1b
        /*009e*/ 	.short	0x00ff


	//----- nvinfo : EIATTR_EXIT_INSTR_OFFSETS
	.align		4
        /*00a0*/ 	.byte	0x04, 0x1c
        /*00a2*/ 	.short	(.L_31 - .L_30)


	//   ....[0]....
.L_30:
        /*00a4*/ 	.word	0x000015d0


	//   ....[1]....
        /*00a8*/ 	.word	0x00001620


	//----- nvinfo : EIATTR_REQNTID
	.align		4
.L_31:
        /*00ac*/ 	.byte	0x04, 0x10
        /*00ae*/ 	.short	(.L_33 - .L_32)
.L_32:
        /*00b0*/ 	.word	0x00000100
        /*00b4*/ 	.word	0x00000001
        /*00b8*/ 	.word	0x00000001


	//----- nvinfo : EIATTR_CBANK_PARAM_SIZE
	.align		4
.L_33:
        /*00bc*/ 	.byte	0x03, 0x19
        /*00be*/ 	.short	0x0040


	//----- nvinfo : EIATTR_PARAM_CBANK
	.align		4
        /*00c0*/ 	.byte	0x04, 0x0a
        /*00c2*/ 	.short	(.L_35 - .L_34)
	.align		4
.L_34:
        /*00c4*/ 	.word	index@(.nv.constant0.triton_poi_fused__native_batch_norm_legit_no_training_add_relu_17)
        /*00c8*/ 	.short	0x0210
        /*00ca*/ 	.short	0x0040


	//----- nvinfo : EIATTR_SW_WAR
	.align		4
.L_35:
        /*00cc*/ 	.byte	0x04, 0x36
        /*00ce*/ 	.short	(.L_37 - .L_36)
.L_36:
        /*00d0*/ 	.word	0x00000008
.L_37:


//--------------------- .nv.callgraph             --------------------------
	.section	.nv.callgraph,"",@"SHT_CUDA_CALLGRAPH"
	.align	4
	.sectionentsize	8
	.align		4
        /*0000*/ 	.word	0x00000000
	.align		4
        /*0004*/ 	.word	0xffffffff
	.align		4
        /*0008*/ 	.word	0x00000000
	.align		4
        /*000c*/ 	.word	0xfffffffe
	.align		4
        /*0010*/ 	.word	0x00000000
	.align		4
        /*0014*/ 	.word	0xfffffffd
	.align		4
        /*0018*/ 	.word	0x00000000
	.align		4
        /*001c*/ 	.word	0xfffffffc


//--------------------- .nv.constant4             --------------------------
	.section	.nv.constant4,"a",@progbits
	.align	8
	.align		8
.nv.constant4:
        /*0000*/ 	.dword	_$_str
	.align		8
        /*0008*/ 	.dword	_$_str_$_2


//--------------------- .text.triton_poi_fused__native_batch_norm_legit_no_training_add_relu_17 --------------------------
	.section	.text.triton_poi_fused__native_batch_norm_legit_no_training_add_relu_17,"ax",@progbits
	.sectionflags	@"SHF_BARRIERS=1"
	.align	128
        .global         triton_poi_fused__native_batch_norm_legit_no_training_add_relu_17
        .type           triton_poi_fused__native_batch_norm_legit_no_training_add_relu_17,@function
        .size           triton_poi_fused__native_batch_norm_legit_no_training_add_relu_17,(.L_x_1 - triton_poi_fused__native_batch_norm_legit_no_training_add_relu_17)
        .other          triton_poi_fused__native_batch_norm_legit_no_training_add_relu_17,@"STO_CUDA_ENTRY STV_DEFAULT"
triton_poi_fused__native_batch_norm_legit_no_training_add_relu_17:
.text.triton_poi_fused__native_batch_norm_legit_no_training_add_relu_17:
[----:B------:R-:W0:Y:S01]  /*0000*/  LDC R1, c[0x0][0x28] ;  /* 0x00000a00ff017b82 */ /* 0x000e220000000800 */
[----:B------:R-:W1:Y:S07]  /*0010*/  S2R R0, SR_TID.X ;  /* 0x0000000000007919 */ /* 0x000e6e0000002100 */
[----:B------:R-:W2:Y:S01]  /*0020*/  LDC.64 R26, c[0x0][0x210] ;  /* 0x00008400ff1a7b82 */ /* 0x000ea20000000a00 */
[----:B------:R-:W-:Y:S02]  /*0030*/  CS2R R8, SRZ ;  /* 0x0000000000087805 */ /* 0x000fe4000001ff00 */
[----:B------:R-:W-:Y:S01]  /*0040*/  CS2R R10, SRZ ;  /* 0x00000000000a7805 */ /* 0x000fe2000001ff00 */
[----:B------:R-:W3:Y:S01]  /*0050*/  S2R R2, SR_CTAID.Y ;  /* 0x0000000000027919 */ /* 0x000ee20000002600 */
[----:B------:R-:W-:Y:S01]  /*0060*/  ULDC.64 UR6, c[0x0][0x208] ;  /* 0x0000820000067ab9 */ /* 0x000fe20000000a00 */
[----:B------:R-:W-:Y:S01]  /*0070*/  CS2R R12, SRZ ;  /* 0x00000000000c7805 */ /* 0x000fe2000001ff00 */
[----:B------:R-:W4:Y:S01]  /*0080*/  S2R R4, SR_CTAID.X ;  /* 0x0000000000047919 */ /* 0x000f220000002500 */
[----:B-1----:R-:W-:Y:S01]  /*0090*/  IMAD.SHL.U32 R5, R0, 0x4, RZ ;  /* 0x0000000400057824 */ /* 0x002fe200078e00ff */
[----:B------:R-:W-:Y:S01]  /*00a0*/  SHF.R.U32.HI R3, RZ, 0x6, R0 ;  /* 0x00000006ff037819 */ /* 0x000fe20000011600 */
[----:B---3--:R-:W-:-:S03]  /*00b0*/  IMAD.SHL.U32 R2, R2, 0x10, RZ ;  /* 0x0000001002027824 */ /* 0x008fc600078e00ff */
[----:B------:R-:W-:Y:S02]  /*00c0*/  LOP3.LUT R7, R5, 0xfc, RZ, 0xc0, !PT ;  /* 0x000000fc05077812 */ /* 0x000fe400078ec0ff */
[----:B------:R-:W-:Y:S02]  /*00d0*/  SGXT.U32 R3, R3, 0x2 ;  /* 0x000000020303781a */ /* 0x000fe40000000000 */
[----:B----4-:R-:W-:Y:S02]  /*00e0*/  PRMT R6, R7, 0x6540, R4 ;  /* 0x0000654007067816 */ /* 0x010fe40000000004 */
[----:B------:R-:W-:Y:S02]  /*00f0*/  LOP3.LUT R30, R2, R3, RZ, 0xfc, !PT ;  /* 0x00000003021e7212 */ /* 0x000fe400078efcff */
[----:B------:R-:W-:Y:S02]  /*0100*/  ISETP.GE.AND P0, PT, R6, 0x200, PT ;  /* 0x000002000600780c */ /* 0x000fe40003f06270 */
[----:B------:R-:W-:-:S02]  /*0110*/  LOP3.LUT R25, R2, 0x4, R3, 0xfe, !PT ;  /* 0x0000000402197812 */ /* 0x000fc400078efe03 */
[C---:B------:R-:W-:Y:S01]  /*0120*/  ISETP.LT.AND P3, PT, R30.reuse, 0x100, !P0 ;  /* 0x000001001e00780c */ /* 0x040fe20004761270 */
[----:B------:R-:W-:Y:S01]  /*0130*/  IMAD R30, R30, 0x200, R6 ;  /* 0x000002001e1e7824 */ /* 0x000fe200078e0206 */
[----:B------:R-:W-:-:S03]  /*0140*/  ISETP.LT.AND P2, PT, R25, 0x100, !P0 ;  /* 0x000001001900780c */ /* 0x000fc60004741270 */
[----:B--2---:R-:W-:-:S08]  /*0150*/  IMAD.WIDE R18, R30, 0x4, R26 ;  /* 0x000000041e127825 */ /* 0x004fd000078e021a */
[----:B------:R1:W2:Y:S01]  /*0160*/  @P3 LDG.E.EL.128 R8, desc[UR6][R18.64] ;  /* 0x0000000612083981 */ /* 0x0002a2000c2e1d00 */
[----:B------:R-:W-:Y:S01]  /*0170*/  IMAD R25, R25, 0x200, R6 ;  /* 0x0000020019197824 */ /* 0x000fe200078e0206 */
[----:B------:R-:W-:Y:S02]  /*0180*/  CS2R R14, SRZ ;  /* 0x00000000000e7805 */ /* 0x000fe4000001ff00 */
[----:B------:R-:W-:Y:S01]  /*0190*/  LOP3.LUT R7, R2, 0x8, R3, 0xfe, !PT ;  /* 0x0000000802077812 */ /* 0x000fe200078efe03 */
[----:B------:R-:W-:-:S03]  /*01a0*/  IMAD.WIDE R20, R25, 0x4, R26 ;  /* 0x0000000419147825 */ /* 0x000fc600078e021a */
[C---:B------:R-:W-:Y:S02]  /*01b0*/  ISETP.LT.AND P1, PT, R7.reuse, 0x100, !P0 ;  /* 0x000001000700780c */ /* 0x040fe40004721270 */
[----:B------:R3:W4:Y:S01]  /*01c0*/  @P2 LDG.E.EL.128 R12, desc[UR6][R20.64] ;  /* 0x00000006140c2981 */ /* 0x000722000c2e1d00 */
[----:B------:R-:W-:Y:S02]  /*01d0*/  LEA R7, R7, R6, 0x9 ;  /* 0x0000000607077211 */ /* 0x000fe400078e48ff */
[----:B------:R-:W-:Y:S02]  /*01e0*/  CS2R R16, SRZ ;  /* 0x0000000000107805 */ /* 0x000fe4000001ff00 */
[----:B-1----:R-:W-:Y:S02]  /*01f0*/  CS2R R18, SRZ ;  /* 0x0000000000127805 */ /* 0x002fe4000001ff00 */
[----:B------:R-:W-:Y:S01]  /*0200*/  LOP3.LUT R3, R2, 0xc, R3, 0xfe, !PT ;  /* 0x0000000c02037812 */ /* 0x000fe200078efe03 */
[----:B------:R-:W-:-:S03]  /*0210*/  IMAD.WIDE R28, R7, 0x4, R26 ;  /* 0x00000004071c7825 */ /* 0x000fc600078e021a */
[C---:B------:R-:W-:Y:S02]  /*0220*/  ISETP.LT.AND P0, PT, R3.reuse, 0x100, !P0 ;  /* 0x000001000300780c */ /* 0x040fe40004701270 */
[----:B------:R1:W5:Y:S01]  /*0230*/  @P1 LDG.E.EL.128 R16, desc[UR6][R28.64] ;  /* 0x000000061c101981 */ /* 0x000362000c2e1d00 */
[----:B------:R-:W-:Y:S01]  /*0240*/  IMAD R6, R3, 0x200, R6 ;  /* 0x0000020003067824 */ /* 0x000fe200078e0206 */
[----:B---3--:R-:W-:Y:S02]  /*0250*/  CS2R R20, SRZ ;  /* 0x0000000000147805 */ /* 0x008fe4000001ff00 */
[----:B------:R-:W-:Y:S01]  /*0260*/  CS2R R22, SRZ ;  /* 0x0000000000167805 */ /* 0x000fe2000001ff00 */
[----:B------:R-:W-:-:S06]  /*0270*/  IMAD.WIDE R26, R6, 0x4, R26 ;  /* 0x00000004061a7825 */ /* 0x000fcc00078e021a */
[----:B------:R3:W3:Y:S01]  /*0280*/  @P0 LDG.E.EL.128 R20, desc[UR6][R26.64] ;  /* 0x000000061a140981 */ /* 0x0006e2000c2e1d00 */
[----:B------:R-:W1:Y:S01]  /*0290*/  S2UR UR5, SR_CgaCtaId ;  /* 0x00000000000579c3 */ /* 0x000e620000008800 */
[----:B------:R-:W-:Y:S01]  /*02a0*/  SHF.R.U32.HI R24, RZ, 0x8, R5 ;  /* 0x00000008ff187819 */ /* 0x000fe20000011605 */
[----:B------:R-:W-:Y:S01]  /*02b0*/  UMOV UR4, 0x400 ;  /* 0x0000040000047882 */ /* 0x000fe20000000000 */
[----:B------:R-:W-:Y:S02]  /*02c0*/  LOP3.LUT R32, R5, 0x3fc, RZ, 0xc0, !PT ;  /* 0x000003fc05207812 */ /* 0x000fe400078ec0ff */
[----:B------:R-:W-:-:S04]  /*02d0*/  SGXT.U32 R24, R24, 0x2 ;  /* 0x000000021818781a */ /* 0x000fc80000000000 */
[----:B------:R-:W-:Y:S01]  /*02e0*/  LOP3.LUT R3, R24, 0x3fc, R5, 0xf8, !PT ;  /* 0x000003fc18037812 */ /* 0x000fe200078ef805 */
[----:B01----:R-:W-:-:S06]  /*02f0*/  UPRMT UR4, UR5, 0x654, UR4 ;  /* 0x0000065405047896 */ /* 0x003fcc0008000004 */
[----:B------:R-:W-:Y:S02]  /*0300*/  LEA R29, R24, UR4, 0x2 ;  /* 0x00000004181d7c11 */ /* 0x000fe4000f8e10ff */
[----:B------:R-:W-:Y:S02]  /*0310*/  LEA R3, R3, UR4, 0x2 ;  /* 0x0000000403037c11 */ /* 0x000fe4000f8e10ff */
[----:B------:R-:W-:Y:S01]  /*0320*/  LOP3.LUT R24, R0, 0xff, RZ, 0xc0, !PT ;  /* 0x000000ff00187812 */ /* 0x000fe200078ec0ff */
[----:B------:R-:W-:-:S03]  /*0330*/  IMAD R32, R32, 0x4, R29 ;  /* 0x0000000420207824 */ /* 0x000fc600078e021d */
[----:B------:R-:W-:Y:S01]  /*0340*/  LEA R24, R24, UR4, 0x2 ;  /* 0x0000000418187c11 */ /* 0x000fe2000f8e10ff */
[----:B------:R-:W-:Y:S01]  /*0350*/  HFMA2.MMA R39, -RZ, RZ, 0, 0 ;  /* 0x00000000ff277435 */ /* 0x000fe200000001ff */
[----:B--2---:R-:W-:Y:S04]  /*0360*/  STS [R3], R8 ;  /* 0x0000000803007388 */ /* 0x004fe80000000800 */
[----:B------:R0:W-:Y:S04]  /*0370*/  STS [R32+0x4], R9 ;  /* 0x0000040920007388 */ /* 0x0001e80000000800 */
[----:B------:R-:W-:Y:S04]  /*0380*/  STS [R32+0x8], R10 ;  /* 0x0000080a20007388 */ /* 0x000fe80000000800 */
[----:B------:R1:W-:Y:S01]  /*0390*/  STS [R32+0xc], R11 ;  /* 0x00000c0b20007388 */ /* 0x0003e20000000800 */
[----:B0-----:R-:W0:Y:S08]  /*03a0*/  LDC.64 R8, c[0x0][0x220] ;  /* 0x00008800ff087b82 */ /* 0x001e300000000a00 */
[----:B------:R-:W-:Y:S08]  /*03b0*/  BAR.SYNC.DEFER_BLOCKING 0x0 ;  /* 0x0000000000007b1d */ /* 0x000ff00000010000 */
[----:B-1----:R-:W1:Y:S01]  /*03c0*/  LDC.64 R10, c[0x0][0x228] ;  /* 0x00008a00ff0a7b82 */ /* 0x002e620000000a00 */
[----:B------:R-:W-:Y:S04]  /*03d0*/  LDS R28, [R24] ;  /* 0x00000000181c7984 */ /* 0x000fe80000000800 */
[----:B------:R-:W-:Y:S04]  /*03e0*/  LDS R29, [R24+0x404] ;  /* 0x00040400181d7984 */ /* 0x000fe80000000800 */
[----:B---3--:R-:W-:Y:S04]  /*03f0*/  LDS R26, [R24+0x808] ;  /* 0x00080800181a7984 */ /* 0x008fe80000000800 */
[----:B------:R-:W-:Y:S01]  /*0400*/  LDS R27, [R24+0xc0c] ;  /* 0x000c0c00181b7984 */ /* 0x000fe20000000800 */
[----:B------:R-:W-:Y:S06]  /*0410*/  BAR.SYNC.DEFER_BLOCKING 0x0 ;  /* 0x0000000000007b1d */ /* 0x000fec0000010000 */
[----:B----4-:R2:W-:Y:S04]  /*0420*/  STS [R3], R12 ;  /* 0x0000000c03007388 */ /* 0x0105e80000000800 */
[----:B------:R3:W-:Y:S04]  /*0430*/  STS [R32+0x4], R13 ;  /* 0x0000040d20007388 */ /* 0x0007e80000000800 */
[----:B------:R-:W-:Y:S01]  /*0440*/  STS [R32+0x8], R14 ;  /* 0x0000080e20007388 */ /* 0x000fe20000000800 */
[----:B--2---:R-:W-:-:S03]  /*0450*/  PRMT R12, R0, 0x6540, R4 ;  /* 0x00006540000c7816 */ /* 0x004fc60000000004 */
[----:B------:R-:W-:Y:S01]  /*0460*/  STS [R32+0xc], R15 ;  /* 0x00000c0f20007388 */ /* 0x000fe20000000800 */
[----:B------:R-:W-:Y:S01]  /*0470*/  BAR.SYNC.DEFER_BLOCKING 0x0 ;  /* 0x0000000000007b1d */ /* 0x000fe20000010000 */
[C---:B------:R-:W-:Y:S01]  /*0480*/  ISETP.GE.AND P4, PT, R12.reuse, 0x200, PT ;  /* 0x000002000c00780c */ /* 0x040fe20003f86270 */
[----:B---3--:R-:W-:Y:S02]  /*0490*/  IMAD.MOV.U32 R13, RZ, RZ, RZ ;  /* 0x000000ffff0d7224 */ /* 0x008fe400078e00ff */
[----:B0-----:R-:W-:Y:S02]  /*04a0*/  IMAD.WIDE R8, R12, 0x4, R8 ;  /* 0x000000040c087825 */ /* 0x001fe400078e0208 */
[----:B------:R-:W-:Y:S04]  /*04b0*/  LDS R33, [R24] ;  /* 0x0000000018217984 */ /* 0x000fe80000000800 */
[----:B------:R-:W-:Y:S04]  /*04c0*/  LDS R34, [R24+0x404] ;  /* 0x0004040018227984 */ /* 0x000fe80000000800 */
[----:B------:R-:W-:Y:S04]  /*04d0*/  LDS R35, [R24+0x808] ;  /* 0x0008080018237984 */ /* 0x000fe80000000800 */
[----:B------:R-:W-:Y:S01]  /*04e0*/  LDS R36, [R24+0xc0c] ;  /* 0x000c0c0018247984 */ /* 0x000fe20000000800 */
[----:B------:R-:W-:Y:S06]  /*04f0*/  BAR.SYNC.DEFER_BLOCKING 0x0 ;  /* 0x0000000000007b1d */ /* 0x000fec0000010000 */
[----:B-----5:R-:W-:Y:S04]  /*0500*/  STS [R3], R16 ;  /* 0x0000001003007388 */ /* 0x020fe80000000800 */
[----:B------:R-:W-:Y:S04]  /*0510*/  STS [R32+0x4], R17 ;  /* 0x0000041120007388 */ /* 0x000fe80000000800 */
[----:B------:R-:W-:Y:S04]  /*0520*/  STS [R32+0x8], R18 ;  /* 0x0000081220007388 */ /* 0x000fe80000000800 */
[----:B------:R-:W-:Y:S01]  /*0530*/  STS [R32+0xc], R19 ;  /* 0x00000c1320007388 */ /* 0x000fe20000000800 */
[----:B------:R-:W-:Y:S06]  /*0540*/  BAR.SYNC.DEFER_BLOCKING 0x0 ;  /* 0x0000000000007b1d */ /* 0x000fec0000010000 */
[----:B------:R-:W-:Y:S04]  /*0550*/  LDS R38, [R24] ;  /* 0x0000000018267984 */ /* 0x000fe80000000800 */
[----:B------:R-:W-:Y:S04]  /*0560*/  LDS R37, [R24+0x404] ;  /* 0x0004040018257984 */ /* 0x000fe80000000800 */
[----:B------:R-:W-:Y:S04]  /*0570*/  LDS R16, [R24+0x808] ;  /* 0x0008080018107984 */ /* 0x000fe80000000800 */
[----:B------:R-:W0:Y:S01]  /*0580*/  LDS R17, [R24+0xc0c] ;  /* 0x000c0c0018117984 */ /* 0x000e220000000800 */
[----:B------:R-:W-:Y:S06]  /*0590*/  BAR.SYNC.DEFER_BLOCKING 0x0 ;  /* 0x0000000000007b1d */ /* 0x000fec0000010000 */
[----:B------:R-:W-:Y:S04]  /*05a0*/  STS [R3], R20 ;  /* 0x0000001403007388 */ /* 0x000fe80000000800 */
[----:B------:R2:W-:Y:S04]  /*05b0*/  STS [R32+0x4], R21 ;  /* 0x0000041520007388 */ /* 0x0005e80000000800 */
[----:B------:R-:W-:Y:S04]  /*05c0*/  STS [R32+0x8], R22 ;  /* 0x0000081620007388 */ /* 0x000fe80000000800 */
[----:B------:R3:W-:Y:S01]  /*05d0*/  STS [R32+0xc], R23 ;  /* 0x00000c1720007388 */ /* 0x0007e20000000800 */
[----:B------:R-:W-:Y:S01]  /*05e0*/  IMAD.MOV.U32 R31, RZ, RZ, RZ ;  /* 0x000000ffff1f7224 */ /* 0x000fe200078e00ff */
[----:B--2---:R-:W2:Y:S08]  /*05f0*/  LDC.64 R20, c[0x0][0x238] ;  /* 0x00008e00ff147b82 */ /* 0x004eb00000000a00 */
[----:B------:R-:W-:Y:S06]  /*0600*/  BAR.SYNC.DEFER_BLOCKING 0x0 ;  /* 0x0000000000007b1d */ /* 0x000fec0000010000 */
[----:B------:R4:W5:Y:S01]  /*0610*/  @!P4 LDG.E.EL R13, desc[UR6][R8.64] ;  /* 0x00000006080dc981 */ /* 0x000962000c2e1900 */
[----:B---3--:R-:W-:-:S02]  /*0620*/  IMAD.MOV.U32 R32, RZ, RZ, RZ ;  /* 0x000000ffff207224 */ /* 0x008fc400078e00ff */
[C---:B-1----:R-:W-:Y:S01]  /*0630*/  IMAD.WIDE R10, R12.reuse, 0x4, R10 ;  /* 0x000000040c0a7825 */ /* 0x042fe200078e020a */
[----:B------:R-:W1:Y:S04]  /*0640*/  LDS R19, [R24] ;  /* 0x0000000018137984 */ /* 0x000e680000000800 */
[----:B------:R-:W3:Y:S01]  /*0650*/  @!P4 LDG.E.EL R31, desc[UR6][R10.64] ;  /* 0x000000060a1fc981 */ /* 0x000ee2000c2e1900 */
[----:B----4-:R-:W4:Y:S03]  /*0660*/  LDC.64 R8, c[0x0][0x218] ;  /* 0x00008600ff087b82 */ /* 0x010f260000000a00 */
[----:B------:R-:W0:Y:S04]  /*0670*/  LDS R18, [R24+0x404] ;  /* 0x0004040018127984 */ /* 0x000e280000000800 */
[----:B------:R-:W0:Y:S04]  /*0680*/  LDS R40, [R24+0x808] ;  /* 0x0008080018287984 */ /* 0x000e280000000800 */
[----:B------:R-:W0:Y:S01]  /*0690*/  LDS R41, [R24+0xc0c] ;  /* 0x000c0c0018297984 */ /* 0x000e220000000800 */
[----:B----4-:R-:W-:-:S02]  /*06a0*/  IMAD.WIDE R14, R12, 0x4, R8 ;  /* 0x000000040c0e7825 */ /* 0x010fc400078e0208 */
[----:B------:R-:W4:Y:S03]  /*06b0*/  LDC.64 R8, c[0x0][0x230] ;  /* 0x00008c00ff087b82 */ /* 0x000f260000000a00 */
[----:B------:R0:W3:Y:S01]  /*06c0*/  @!P4 LDG.E.EL R39, desc[UR6][R14.64] ;  /* 0x000000060e27c981 */ /* 0x0000e2000c2e1900 */
[----:B----4-:R-:W-:-:S05]  /*06d0*/  IMAD.WIDE R8, R12, 0x4, R8 ;  /* 0x000000040c087825 */ /* 0x010fca00078e0208 */
[----:B------:R4:W3:Y:S01]  /*06e0*/  @!P4 LDG.E.EL R32, desc[UR6][R8.64] ;  /* 0x000000060820c981 */ /* 0x0008e2000c2e1900 */
[----:B0-----:R-:W-:Y:S01]  /*06f0*/  IMAD.MOV.U32 R15, RZ, RZ, 0x3e800000 ;  /* 0x3e800000ff0f7424 */ /* 0x001fe200078e00ff */
[----:B------:R-:W-:Y:S02]  /*0700*/  CS2R R10, SRZ ;  /* 0x00000000000a7805 */ /* 0x000fe4000001ff00 */
[----:B----4-:R-:W-:Y:S01]  /*0710*/  CS2R R8, SRZ ;  /* 0x0000000000087805 */ /* 0x010fe2000001ff00 */
[----:B--2---:R-:W-:-:S04]  /*0720*/  IMAD.WIDE R44, R7, 0x4, R20 ;  /* 0x00000004072c7825 */ /* 0x004fc800078e0214 */
[----:B-----5:R-:W-:-:S04]  /*0730*/  FADD R13, R13, 9.9999997473787516356e-06 ;  /* 0x3727c5ac0d0d7421 */ /* 0x020fc80000000000 */
[----:B------:R-:W0:Y:S02]  /*0740*/  MUFU.SQRT R42, R13 ;  /* 0x0000000d002a7308 */ /* 0x000e240000002000 */
[C---:B0-----:R-:W-:Y:S02]  /*0750*/  FSETP.GT.AND P4, PT, R42.reuse, 8.50705917302346158658e+37, PT ;  /* 0x7e8000002a00780b */ /* 0x041fe40003f84000 */
[----:B------:R-:W-:-:S11]  /*0760*/  FSETP.GEU.AND P5, PT, R42, 1.175494350822287508e-38, PT ;  /* 0x008000002a00780b */ /* 0x000fd60003fae000 */
[----:B------:R-:W-:-:S04]  /*0770*/  @P4 FMUL R42, R42, 0.25 ;  /* 0x3e8000002a2a4820 */ /* 0x000fc80000400000 */
[----:B------:R-:W-:-:S04]  /*0780*/  @!P5 FMUL R42, R42, 16777216 ;  /* 0x4b8000002a2ad820 */ /* 0x000fc80000400000 */
[----:B------:R-:W0:Y:S01]  /*0790*/  MUFU.RCP R22, R42 ;  /* 0x0000002a00167308 */ /* 0x000e220000001000 */
[----:B------:R-:W-:Y:S01]  /*07a0*/  FSEL R15, R15, 1, P4 ;  /* 0x3f8000000f0f7808 */ /* 0x000fe20002000000 */
[----:B------:R-:W-:-:S04]  /*07b0*/  IMAD.WIDE R12, R30, 0x4, R20 ;  /* 0x000000041e0c7825 */ /* 0x000fc800078e0214 */
[----:B------:R-:W-:Y:S01]  /*07c0*/  @!P5 FMUL R15, R15, 16777216 ;  /* 0x4b8000000f0fd820 */ /* 0x000fe20000400000 */
[----:B------:R2:W4:Y:S01]  /*07d0*/  @P3 LDG.E.EL.128 R8, desc[UR6][R12.64] ;  /* 0x000000060c083981 */ /* 0x000522000c2e1d00 */
[--C-:B---3--:R-:W-:Y:S01]  /*07e0*/  FADD R23, R17, -R39.reuse ;  /* 0x8000002711177221 */ /* 0x108fe20000000000 */
[----:B------:R-:W-:Y:S01]  /*07f0*/  FADD R30, R16, -R39 ;  /* 0x80000027101e7221 */ /* 0x000fe20000000000 */
[----:B------:R-:W-:-:S04]  /*0800*/  IMAD.WIDE R16, R25, 0x4, R20 ;  /* 0x0000000419107825 */ /* 0x000fc800078e0214 */
[----:B0-----:R-:W-:Y:S01]  /*0810*/  FMUL R22, R22, R15 ;  /* 0x0000000f16167220 */ /* 0x001fe20000400000 */
[----:B------:R-:W-:Y:S02]  /*0820*/  CS2R R14, SRZ ;  /* 0x00000000000e7805 */ /* 0x000fe4000001ff00 */
[----:B--2---:R-:W-:Y:S01]  /*0830*/  MOV R12, RZ ;  /* 0x000000ff000c7202 */ /* 0x004fe20000000f00 */
[----:B------:R-:W-:Y:S02]  /*0840*/  IMAD.MOV.U32 R13, RZ, RZ, RZ ;  /* 0x000000ffff0d7224 */ /* 0x000fe400078e00ff */
[--C-:B-1----:R-:W-:Y:S01]  /*0850*/  FADD R25, R19, -R39.reuse ;  /* 0x8000002713197221 */ /* 0x102fe20000000000 */
[--C-:B------:R-:W-:Y:S01]  /*0860*/  FADD R42, R18, -R39.reuse ;  /* 0x80000027122a7221 */ /* 0x100fe20000000000 */
[----:B------:R-:W-:Y:S02]  /*0870*/  CS2R R18, SRZ ;  /* 0x0000000000127805 */ /* 0x000fe4000001ff00 */
[----:B------:R0:W2:Y:S01]  /*0880*/  @P2 LDG.E.EL.128 R12, desc[UR6][R16.64] ;  /* 0x00000006100c2981 */ /* 0x0000a2000c2e1d00 */
[--C-:B------:R-:W-:Y:S01]  /*0890*/  FADD R37, R37, -R39.reuse ;  /* 0x8000002725257221 */ /* 0x100fe20000000000 */
[--C-:B------:R-:W-:Y:S01]  /*08a0*/  FADD R38, R38, -R39.reuse ;  /* 0x8000002726267221 */ /* 0x100fe20000000000 */
[--C-:B------:R-:W-:Y:S01]  /*08b0*/  FADD R36, R36, -R39.reuse ;  /* 0x8000002724247221 */ /* 0x100fe20000000000 */
[--C-:B------:R-:W-:Y:S01]  /*08c0*/  FADD R35, R35, -R39.reuse ;  /* 0x8000002723237221 */ /* 0x100fe20000000000 */
[--C-:B------:R-:W-:Y:S01]  /*08d0*/  FADD R34, R34, -R39.reuse ;  /* 0x8000002722227221 */ /* 0x100fe20000000000 */
[--C-:B------:R-:W-:Y:S01]  /*08e0*/  FADD R33, R33, -R39.reuse ;  /* 0x8000002721217221 */ /* 0x100fe20000000000 */
[--C-:B------:R-:W-:Y:S01]  /*08f0*/  FADD R27, R27, -R39.reuse ;  /* 0x800000271b1b7221 */ /* 0x100fe20000000000 */
[----:B0-----:R-:W-:Y:S01]  /*0900*/  CS2R R16, SRZ ;  /* 0x0000000000107805 */ /* 0x001fe2000001ff00 */
[--C-:B------:R-:W-:Y:S01]  /*0910*/  FADD R26, R26, -R39.reuse ;  /* 0x800000271a1a7221 */ /* 0x100fe20000000000 */
[--C-:B------:R-:W-:Y:S01]  /*0920*/  FADD R29, R29, -R39.reuse ;  /* 0x800000271d1d7221 */ /* 0x100fe20000000000 */
[--C-:B------:R-:W-:Y:S01]  /*0930*/  FADD R28, R28, -R39.reuse ;  /* 0x800000271c1c7221 */ /* 0x100fe20000000000 */
[--C-:B------:R-:W-:Y:S01]  /*0940*/  FADD R40, R40, -R39.reuse ;  /* 0x8000002728287221 */ /* 0x100fe20000000000 */
[----:B------:R-:W-:Y:S01]  /*0950*/  FADD R41, R41, -R39 ;  /* 0x8000002729297221 */ /* 0x000fe20000000000 */
[----:B------:R0:W3:Y:S01]  /*0960*/  @P1 LDG.E.EL.128 R16, desc[UR6][R44.64] ;  /* 0x000000062c101981 */ /* 0x0000e2000c2e1d00 */
[-C--:B------:R-:W-:Y:S01]  /*0970*/  FMUL R29, R29, R22.reuse ;  /* 0x000000161d1d7220 */ /* 0x080fe20000400000 */
        /* <DEDUP_REMOVED lines=14> */
[----:B------:R-:W-:Y:S01]  /*0a60*/  FMUL R41, R41, R22 ;  /* 0x0000001629297220 */ /* 0x000fe20000400000 */
[----:B0-----:R-:W-:Y:S01]  /*0a70*/  IMAD.WIDE R44, R6, 0x4, R20 ;  /* 0x00000004062c7825 */ /* 0x001fe200078e0214 */
[----:B------:R-:W-:-:S02]  /*0a80*/  CS2R R20, SRZ ;  /* 0x0000000000147805 */ /* 0x000fc4000001ff00 */
[----:B------:R-:W-:-:S06]  /*0a90*/  CS2R R22, SRZ ;  /* 0x0000000000167805 */ /* 0x000fcc000001ff00 */
[----:B------:R0:W5:Y:S01]  /*0aa0*/  @P0 LDG.E.EL.128 R20, desc[UR6][R44.64] ;  /* 0x000000062c140981 */ /* 0x000162000c2e1d00 */
[----:B------:R-:W-:Y:S01]  /*0ab0*/  BAR.SYNC.DEFER_BLOCKING 0x0 ;  /* 0x0000000000007b1d */ /* 0x000fe20000010000 */
[-CC-:B------:R-:W-:Y:S01]  /*0ac0*/  FFMA R39, R28, R31.reuse, R32.reuse ;  /* 0x0000001f1c277223 */ /* 0x180fe20000000020 */
[-CC-:B------:R-:W-:Y:S01]  /*0ad0*/  FFMA R29, R29, R31.reuse, R32.reuse ;  /* 0x0000001f1d1d7223 */ /* 0x180fe20000000020 */
[-CC-:B------:R-:W-:Y:S01]  /*0ae0*/  FFMA R43, R26, R31.reuse, R32.reuse ;  /* 0x0000001f1a2b7223 */ /* 0x180fe20000000020 */
[-CC-:B------:R-:W-:Y:S02]  /*0af0*/  FFMA R27, R27, R31.reuse, R32.reuse ;  /* 0x0000001f1b1b7223 */ /* 0x180fe40000000020 */
[----:B------:R-:W-:Y:S04]  /*0b00*/  STS [R24], R39 ;  /* 0x0000002718007388 */ /* 0x000fe80000000800 */
[----:B------:R-:W-:Y:S04]  /*0b10*/  STS [R24+0x404], R29 ;  /* 0x0004041d18007388 */ /* 0x000fe80000000800 */
[----:B------:R-:W-:Y:S04]  /*0b20*/  STS [R24+0x808], R43 ;  /* 0x0008082b18007388 */ /* 0x000fe80000000800 */
[----:B------:R-:W-:Y:S01]  /*0b30*/  STS [R24+0xc0c], R27 ;  /* 0x000c0c1b18007388 */ /* 0x000fe20000000800 */
[----:B------:R-:W-:Y:S01]  /*0b40*/  BAR.SYNC.DEFER_BLOCKING 0x0 ;  /* 0x0000000000007b1d */ /* 0x000fe20000010000 */
[-CC-:B------:R-:W-:Y:S01]  /*0b50*/  FFMA R33, R33, R31.reuse, R32.reuse ;  /* 0x0000001f21217223 */ /* 0x180fe20000000020 */
[-CC-:B------:R-:W-:Y:S01]  /*0b60*/  FFMA R34, R34, R31.reuse, R32.reuse ;  /* 0x0000001f22227223 */ /* 0x180fe20000000020 */
[-CC-:B------:R-:W-:Y:S01]  /*0b70*/  FFMA R35, R35, R31.reuse, R32.reuse ;  /* 0x0000001f23237223 */ /* 0x180fe20000000020 */
[-CC-:B------:R-:W-:Y:S01]  /*0b80*/  FFMA R36, R36, R31.reuse, R32.reuse ;  /* 0x0000001f24247223 */ /* 0x180fe20000000020 */
[-CC-:B------:R-:W-:Y:S01]  /*0b90*/  FFMA R38, R38, R31.reuse, R32.reuse ;  /* 0x0000001f26267223 */ /* 0x180fe20000000020 */
[-CC-:B------:R-:W-:Y:S01]  /*0ba0*/  FFMA R37, R37, R31.reuse, R32.reuse ;  /* 0x0000001f25257223 */ /* 0x180fe20000000020 */
[-CC-:B0-----:R-:W-:Y:S01]  /*0bb0*/  FFMA R45, R30, R31.reuse, R32.reuse ;  /* 0x0000001f1e2d7223 */ /* 0x181fe20000000020 */
[-CC-:B------:R-:W-:Y:S01]  /*0bc0*/  FFMA R7, R7, R31.reuse, R32.reuse ;  /* 0x0000001f07077223 */ /* 0x180fe20000000020 */
[-CC-:B------:R-:W-:Y:S01]  /*0bd0*/  FFMA R25, R25, R31.reuse, R32.reuse ;  /* 0x0000001f19197223 */ /* 0x180fe20000000020 */
[-CC-:B------:R-:W-:Y:S01]  /*0be0*/  FFMA R42, R42, R31.reuse, R32.reuse ;  /* 0x0000001f2a2a7223 */ /* 0x180fe20000000020 */
[-CC-:B------:R-:W-:Y:S01]  /*0bf0*/  FFMA R40, R40, R31.reuse, R32.reuse ;  /* 0x0000001f28287223 */ /* 0x180fe20000000020 */
[----:B------:R-:W-:Y:S01]  /*0c00*/  FFMA R41, R41, R31, R32 ;  /* 0x0000001f29297223 */ /* 0x000fe20000000020 */
[----:B------:R-:W-:Y:S04]  /*0c10*/  LDS R26, [R3+0xc] ;  /* 0x00000c00031a7984 */ /* 0x000fe80000000800 */
[----:B------:R-:W-:Y:S04]  /*0c20*/  LDS R30, [R3+0x8] ;  /* 0x00000800031e7984 */ /* 0x000fe80000000800 */
[----:B------:R-:W-:Y:S04]  /*0c30*/  LDS R28, [R3+0x4] ;  /* 0x00000400031c7984 */ /* 0x000fe80000000800 */
[----:B------:R-:W4:Y:S01]  /*0c40*/  LDS R31, [R3] ;  /* 0x00000000031f7984 */ /* 0x000f220000000800 */
[----:B------:R-:W-:Y:S06]  /*0c50*/  BAR.SYNC.DEFER_BLOCKING 0x0 ;  /* 0x0000000000007b1d */ /* 0x000fec0000010000 */
[----:B------:R-:W-:Y:S04]  /*0c60*/  STS [R24], R33 ;  /* 0x0000002118007388 */ /* 0x000fe80000000800 */
[----:B------:R-:W-:Y:S04]  /*0c70*/  STS [R24+0x404], R34 ;  /* 0x0004042218007388 */ /* 0x000fe80000000800 */
[----:B------:R-:W-:Y:S04]  /*0c80*/  STS [R24+0x808], R35 ;  /* 0x0008082318007388 */ /* 0x000fe80000000800 */
[----:B------:R-:W-:Y:S01]  /*0c90*/  STS [R24+0xc0c], R36 ;  /* 0x000c0c2418007388 */ /* 0x000fe20000000800 */
[----:B------:R-:W-:Y:S06]  /*0ca0*/  BAR.SYNC.DEFER_BLOCKING 0x0 ;  /* 0x0000000000007b1d */ /* 0x000fec0000010000 */
[----:B------:R-:W-:Y:S04]  /*0cb0*/  LDS R44, [R3+0xc] ;  /* 0x00000c00032c7984 */ /* 0x000fe80000000800 */
[----:B------:R-:W-:Y:S04]  /*0cc0*/  LDS R29, [R3+0x8] ;  /* 0x00000800031d7984 */ /* 0x000fe80000000800 */
[----:B------:R-:W-:Y:S04]  /*0cd0*/  LDS R32, [R3+0x4] ;  /* 0x0000040003207984 */ /* 0x000fe80000000800 */
[----:B------:R-:W2:Y:S01]  /*0ce0*/  LDS R27, [R3] ;  /* 0x00000000031b7984 */ /* 0x000ea20000000800 */
[----:B------:R-:W-:Y:S06]  /*0cf0*/  BAR.SYNC.DEFER_BLOCKING 0x0 ;  /* 0x0000000000007b1d */ /* 0x000fec0000010000 */
[----:B------:R-:W-:Y:S04]  /*0d00*/  STS [R24], R38 ;  /* 0x0000002618007388 */ /* 0x000fe80000000800 */
[----:B------:R0:W-:Y:S04]  /*0d10*/  STS [R24+0x404], R37 ;  /* 0x0004042518007388 */ /* 0x0001e80000000800 */
[----:B------:R-:W-:Y:S04]  /*0d20*/  STS [R24+0x808], R45 ;  /* 0x0008082d18007388 */ /* 0x000fe80000000800 */
[----:B------:R-:W-:Y:S01]  /*0d30*/  STS [R24+0xc0c], R7 ;  /* 0x000c0c0718007388 */ /* 0x000fe20000000800 */
[----:B------:R-:W-:Y:S06]  /*0d40*/  BAR.SYNC.DEFER_BLOCKING 0x0 ;  /* 0x0000000000007b1d */ /* 0x000fec0000010000 */
[----:B------:R-:W0:Y:S01]  /*0d50*/  S2R R6, SR_TID.X ;  /* 0x0000000000067919 */ /* 0x000e220000002100 */
[----:B------:R-:W-:Y:S04]  /*0d60*/  LDS R36, [R3+0xc] ;  /* 0x00000c0003247984 */ /* 0x000fe80000000800 */
[----:B------:R-:W-:Y:S04]  /*0d70*/  LDS R35, [R3+0x8] ;  /* 0x0000080003237984 */ /* 0x000fe80000000800 */
[----:B------:R-:W-:Y:S04]  /*0d80*/  LDS R34, [R3+0x4] ;  /* 0x0000040003227984 */ /* 0x000fe80000000800 */
[----:B------:R-:W3:Y:S01]  /*0d90*/  LDS R33, [R3] ;  /* 0x0000000003217984 */ /* 0x000ee20000000800 */
[----:B------:R-:W-:Y:S01]  /*0da0*/  BAR.SYNC.DEFER_BLOCKING 0x0 ;  /* 0x0000000000007b1d */ /* 0x000fe20000010000 */
[----:B0-----:R-:W-:Y:S01]  /*0db0*/  IMAD.SHL.U32 R37, R6, 0x40, RZ ;  /* 0x0000004006257824 */ /* 0x001fe200078e00ff */
[----:B------:R-:W-:-:S04]  /*0dc0*/  SHF.R.U32.HI R39, RZ, 0x6, R6 ;  /* 0x00000006ff277819 */ /* 0x000fc80000011606 */
[----:B------:R-:W-:Y:S04]  /*0dd0*/  STS [R24], R25 ;  /* 0x0000001918007388 */ /* 0x000fe80000000800 */
[----:B------:R0:W-:Y:S04]  /*0de0*/  STS [R24+0x404], R42 ;  /* 0x0004042a18007388 */ /* 0x0001e80000000800 */
[----:B------:R-:W-:Y:S04]  /*0df0*/  STS [R24+0x808], R40 ;  /* 0x0008082818007388 */ /* 0x000fe80000000800 */
[----:B------:R-:W-:Y:S01]  /*0e00*/  STS [R24+0xc0c], R41 ;  /* 0x000c0c2918007388 */ /* 0x000fe20000000800 */
[----:B------:R-:W-:Y:S01]  /*0e10*/  BAR.SYNC.DEFER_BLOCKING 0x0 ;  /* 0x0000000000007b1d */ /* 0x000fe20000010000 */
[----:B------:R-:W-:-:S02]  /*0e20*/  LOP3.LUT R38, R37, 0xfc0, RZ, 0xc0, !PT ;  /* 0x00000fc025267812 */ /* 0x000fc400078ec0ff */
[----:B------:R-:W-:-:S03]  /*0e30*/  SGXT.U32 R39, R39, 0x2 ;  /* 0x000000022727781a */ /* 0x000fc60000000000 */
[C---:B0-----:R-:W-:Y:S01]  /*0e40*/  VIADD R42, R38.reuse, UR4 ;  /* 0x00000004262a7c36 */ /* 0x041fe20008000000 */
[----:B------:R-:W-:Y:S01]  /*0e50*/  LOP3.LUT R39, R38, R39, RZ, 0xfc, !PT ;  /* 0x0000002726277212 */ /* 0x000fe200078efcff */
[----:B------:R-:W5:Y:S04]  /*0e60*/  LDS R25, [R3] ;  /* 0x0000000003197984 */ /* 0x000f680000000800 */
[----:B------:R-:W0:Y:S04]  /*0e70*/  LDS R37, [R3+0x8] ;  /* 0x0000080003257984 */ /* 0x000e280000000800 */
[----:B------:R-:W1:Y:S04]  /*0e80*/  LDS R7, [R3+0x4] ;  /* 0x0000040003077984 */ /* 0x000e680000000800 */
[----:B------:R-:W0:Y:S01]  /*0e90*/  LDS R38, [R3+0xc] ;  /* 0x00000c0003267984 */ /* 0x000e220000000800 */
[C---:B----4-:R-:W-:Y:S01]  /*0ea0*/  FSETP.GEU.AND P6, PT, R31.reuse, -R8, PT ;  /* 0x800000081f00720b */ /* 0x050fe20003fce000 */
[----:B------:R-:W-:-:S05]  /*0eb0*/  FADD R8, R31, R8 ;  /* 0x000000081f087221 */ /* 0x000fca0000000000 */
[----:B------:R-:W-:Y:S02]  /*0ec0*/  FSEL R8, R8, RZ, P6 ;  /* 0x000000ff08087208 */ /* 0x000fe40003000000 */
[C---:B--2---:R-:W-:Y:S01]  /*0ed0*/  FSETP.GEU.AND P6, PT, R27.reuse, -R12, PT ;  /* 0x8000000c1b00720b */ /* 0x044fe20003fce000 */
[----:B------:R-:W-:-:S05]  /*0ee0*/  FADD R12, R27, R12 ;  /* 0x0000000c1b0c7221 */ /* 0x000fca0000000000 */
[----:B------:R-:W-:Y:S02]  /*0ef0*/  FSEL R12, R12, RZ, P6 ;  /* 0x000000ff0c0c7208 */ /* 0x000fe40003000000 */
[C---:B---3--:R-:W-:Y:S01]  /*0f00*/  FSETP.GEU.AND P6, PT, R33.reuse, -R16, PT ;  /* 0x800000102100720b */ /* 0x048fe20003fce000 */
[----:B------:R-:W-:Y:S01]  /*0f10*/  FADD R16, R33, R16 ;  /* 0x0000001021107221 */ /* 0x000fe20000000000 */
[C---:B------:R-:W-:Y:S01]  /*0f20*/  FSETP.GEU.AND P5, PT, R26.reuse, -R11, PT ;  /* 0x8000000b1a00720b */ /* 0x040fe20003fae000 */
        /* <DEDUP_REMOVED lines=11> */
[----:B------:R-:W-:-:S02]  /*0fe0*/  FSEL R16, R16, RZ, P6 ;  /* 0x000000ff10107208 */ /* 0x000fc40003000000 */
[C---:B-----5:R-:W-:Y:S01]  /*0ff0*/  FSETP.GEU.AND P6, PT, R25.reuse, -R20, PT ;  /* 0x800000141900720b */ /* 0x060fe20003fce000 */
[----:B------:R-:W-:Y:S01]  /*1000*/  FADD R20, R25, R20 ;  /* 0x0000001419147221 */ /* 0x000fe20000000000 */
[----:B------:R-:W-:Y:S02]  /*1010*/  LOP3.LUT R2, R2, 0xc, R5, 0xf8, !PT ;  /* 0x0000000c02027812 */ /* 0x000fe400078ef805 */
[----:B------:R-:W-:Y:S02]  /*1020*/  FSEL R24, R9, RZ, P3 ;  /* 0x000000ff09187208 */ /* 0x000fe40001800000 */
[----:B------:R-:W-:Y:S02]  /*1030*/  FSEL R10, R10, RZ, P4 ;  /* 0x000000ff0a0a7208 */ /* 0x000fe40002000000 */
[----:B------:R-:W-:Y:S02]  /*1040*/  FSEL R26, R11, RZ, P5 ;  /* 0x000000ff0b1a7208 */ /* 0x000fe40002800000 */
[----:B------:R-:W-:-:S02]  /*1050*/  FSEL R28, R13, RZ, P0 ;  /* 0x000000ff0d1c7208 */ /* 0x000fc40000000000 */
[----:B------:R-:W-:Y:S02]  /*1060*/  FSEL R14, R14, RZ, P1 ;  /* 0x000000ff0e0e7208 */ /* 0x000fe40000800000 */
[----:B------:R-:W-:Y:S02]  /*1070*/  FSEL R30, R15, RZ, P2 ;  /* 0x000000ff0f1e7208 */ /* 0x000fe40001000000 */
[----:B------:R-:W-:Y:S01]  /*1080*/  LEA R5, R39, R42, 0x2 ;  /* 0x0000002a27057211 */ /* 0x000fe200078e10ff */
[----:B------:R-:W-:Y:S01]  /*1090*/  BAR.SYNC.DEFER_BLOCKING 0x0 ;  /* 0x0000000000007b1d */ /* 0x000fe20000010000 */
[C---:B------:R-:W-:Y:S01]  /*10a0*/  FSETP.GEU.AND P3, PT, R36.reuse, -R19, PT ;  /* 0x800000132400720b */ /* 0x040fe20003f6e000 */
[----:B------:R-:W-:Y:S01]  /*10b0*/  FADD R19, R36, R19 ;  /* 0x0000001324137221 */ /* 0x000fe20000000000 */
[C---:B------:R-:W-:Y:S01]  /*10c0*/  FSETP.GEU.AND P4, PT, R35.reuse, -R18, PT ;  /* 0x800000122300720b */ /* 0x040fe20003f8e000 */
[----:B------:R-:W-:Y:S01]  /*10d0*/  FADD R18, R35, R18 ;  /* 0x0000001223127221 */ /* 0x000fe20000000000 */
[C---:B------:R-:W-:Y:S01]  /*10e0*/  FSETP.GEU.AND P5, PT, R34.reuse, -R17, PT ;  /* 0x800000112200720b */ /* 0x040fe20003fae000 */
[----:B------:R-:W-:Y:S01]  /*10f0*/  FADD R17, R34, R17 ;  /* 0x0000001122117221 */ /* 0x000fe20000000000 */
[C---:B0-----:R-:W-:Y:S01]  /*1100*/  FSETP.GEU.AND P0, PT, R37.reuse, -R22, PT ;  /* 0x800000162500720b */ /* 0x041fe20003f0e000 */
[----:B------:R-:W-:Y:S01]  /*1110*/  FADD R22, R37, R22 ;  /* 0x0000001625167221 */ /* 0x000fe20000000000 */
[C---:B-1----:R-:W-:Y:S01]  /*1120*/  FSETP.GEU.AND P1, PT, R7.reuse, -R21, PT ;  /* 0x800000150700720b */ /* 0x042fe20003f2e000 */
[----:B------:R-:W-:Y:S01]  /*1130*/  FADD R7, R7, R21 ;  /* 0x0000001507077221 */ /* 0x000fe20000000000 */
[C---:B------:R-:W-:Y:S01]  /*1140*/  FSETP.GEU.AND P2, PT, R38.reuse, -R23, PT ;  /* 0x800000172600720b */ /* 0x040fe20003f4e000 */
[----:B------:R-:W-:Y:S01]  /*1150*/  FADD R23, R38, R23 ;  /* 0x0000001726177221 */ /* 0x000fe20000000000 */
[----:B------:R-:W-:-:S02]  /*1160*/  FSEL R20, R20, RZ, P6 ;  /* 0x000000ff14147208 */ /* 0x000fc40003000000 */
[----:B------:R-:W-:Y:S02]  /*1170*/  FSEL R32, R17, RZ, P5 ;  /* 0x000000ff11207208 */ /* 0x000fe40002800000 */
[----:B------:R-:W-:Y:S02]  /*1180*/  FSEL R18, R18, RZ, P4 ;  /* 0x000000ff12127208 */ /* 0x000fe40002000000 */
[----:B------:R-:W-:Y:S01]  /*1190*/  FSEL R22, R22, RZ, P0 ;  /* 0x000000ff16167208 */ /* 0x000fe20000000000 */
[----:B------:R-:W-:Y:S01]  /*11a0*/  IMAD.SHL.U32 R3, R6, 0x4, RZ ;  /* 0x0000000406037824 */ /* 0x000fe200078e00ff */
[----:B------:R0:W-:Y:S04]  /*11b0*/  STS [R5], R8 ;  /* 0x0000000805007388 */ /* 0x0001e80000000800 */
[----:B------:R1:W-:Y:S04]  /*11c0*/  STS [R5+0xa0], R10 ;  /* 0x0000a00a05007388 */ /* 0x0003e80000000800 */
[----:B------:R2:W-:Y:S01]  /*11d0*/  STS [R5+0x30], R20 ;  /* 0x0000301405007388 */ /* 0x0005e20000000800 */
[----:B0-----:R-:W-:-:S02]  /*11e0*/  FSEL R8, R19, RZ, P3 ;  /* 0x000000ff13087208 */ /* 0x001fc40001800000 */
[----:B-1----:R-:W-:Y:S02]  /*11f0*/  FSEL R10, R7, RZ, P1 ;  /* 0x000000ff070a7208 */ /* 0x002fe40000800000 */
[----:B--2---:R-:W-:Y:S01]  /*1200*/  FSEL R20, R23, RZ, P2 ;  /* 0x000000ff17147208 */ /* 0x004fe20001000000 */
[----:B------:R-:W-:Y:S01]  /*1210*/  STS [R5+0x50], R24 ;  /* 0x0000501805007388 */ /* 0x000fe20000000800 */
[----:B------:R-:W-:-:S03]  /*1220*/  LOP3.LUT R3, R3, 0x3fc, RZ, 0xc0, !PT ;  /* 0x000003fc03037812 */ /* 0x000fc600078ec0ff */
[----:B------:R-:W-:Y:S04]  /*1230*/  STS [R5+0xf0], R26 ;  /* 0x0000f01a05007388 */ /* 0x000fe80000000800 */
[----:B------:R0:W-:Y:S04]  /*1240*/  STS [R5+0x10], R12 ;  /* 0x0000100c05007388 */ /* 0x0001e80000000800 */
[----:B------:R-:W-:Y:S04]  /*1250*/  STS [R5+0x60], R28 ;  /* 0x0000601c05007388 */ /* 0x000fe80000000800 */
[----:B------:R-:W-:Y:S04]  /*1260*/  STS [R5+0xb0], R14 ;  /* 0x0000b00e05007388 */ /* 0x000fe80000000800 */
[----:B------:R-:W-:Y:S04]  /*1270*/  STS [R5+0x100], R30 ;  /* 0x0001001e05007388 */ /* 0x000fe80000000800 */
[----:B------:R-:W-:Y:S04]  /*1280*/  STS [R5+0x20], R16 ;  /* 0x0000201005007388 */ /* 0x000fe80000000800 */
[----:B------:R-:W-:Y:S04]  /*1290*/  STS [R5+0x70], R32 ;  /* 0x0000702005007388 */ /* 0x000fe80000000800 */
[----:B------:R-:W-:Y:S04]  /*12a0*/  STS [R5+0xc0], R18 ;  /* 0x0000c01205007388 */ /* 0x000fe80000000800 */
[----:B------:R1:W-:Y:S04]  /*12b0*/  STS [R5+0x110], R8 ;  /* 0x0001100805007388 */ /* 0x0003e80000000800 */
[----:B------:R-:W-:Y:S04]  /*12c0*/  STS [R5+0x80], R10 ;  /* 0x0000800a05007388 */ /* 0x000fe80000000800 */
[----:B------:R-:W-:Y:S04]  /*12d0*/  STS [R5+0xd0], R22 ;  /* 0x0000d01605007388 */ /* 0x000fe80000000800 */
[----:B------:R2:W-:Y:S01]  /*12e0*/  STS [R5+0x120], R20 ;  /* 0x0001201405007388 */ /* 0x0005e20000000800 */
[----:B------:R-:W-:-:S02]  /*12f0*/  LOP3.LUT R7, R3, 0x400, RZ, 0xfc, !PT ;  /* 0x0000040003077812 */ /* 0x000fc400078efcff */
[----:B------:R-:W-:Y:S02]  /*1300*/  LOP3.LUT R9, R3, 0x800, RZ, 0xfc, !PT ;  /* 0x0000080003097812 */ /* 0x000fe400078efcff */
[----:B------:R-:W-:Y:S02]  /*1310*/  LOP3.LUT R6, R6, 0xfc, RZ, 0xc0, !PT ;  /* 0x000000fc06067812 */ /* 0x000fe400078ec0ff */
[----:B------:R-:W-:Y:S02]  /*1320*/  LOP3.LUT R7, R7, 0x7f0, RZ, 0xc0, !PT ;  /* 0x000007f007077812 */ /* 0x000fe400078ec0ff */
[----:B------:R-:W-:Y:S02]  /*1330*/  LOP3.LUT R9, R9, 0xbf0, RZ, 0xc0, !PT ;  /* 0x00000bf009097812 */ /* 0x000fe400078ec0ff */
[----:B------:R-:W-:Y:S01]  /*1340*/  LEA R6, R6, UR4, 0x2 ;  /* 0x0000000406067c11 */ /* 0x000fe2000f8e10ff */
[----:B0-----:R-:W-:Y:S02]  /*1350*/  VIADD R12, R7, UR4 ;  /* 0x00000004070c7c36 */ /* 0x001fe40008000000 */
[----:B-1----:R-:W-:Y:S01]  /*1360*/  VIADD R8, R9, UR4 ;  /* 0x0000000409087c36 */ /* 0x002fe20008000000 */
[C---:B------:R-:W-:Y:S01]  /*1370*/  LEA R16, R3.reuse, R6, 0x2 ;  /* 0x0000000603107211 */ /* 0x040fe200078e10ff */
[----:B------:R-:W-:Y:S01]  /*1380*/  BAR.SYNC.DEFER_BLOCKING 0x0 ;  /* 0x0000000000007b1d */ /* 0x000fe20000010000 */
[----:B------:R-:W-:-:S02]  /*1390*/  IMAD R12, R3, 0x4, R12 ;  /* 0x00000004030c7824 */ /* 0x000fc400078e020c */
[----:B------:R-:W-:Y:S01]  /*13a0*/  IMAD R8, R3, 0x4, R8 ;  /* 0x0000000403087824 */ /* 0x000fe200078e0208 */
[----:B------:R-:W-:Y:S02]  /*13b0*/  SHF.R.S32.HI R7, RZ, 0x1f, R2 ;  /* 0x0000001fff077819 */ /* 0x000fe40000011402 */
[----:B------:R-:W-:Y:S02]  /*13c0*/  SHF.R.U32.HI R21, RZ, 0x2, R0 ;  /* 0x00000002ff157819 */ /* 0x000fe40000011600 */
[----:B------:R-:W-:Y:S02]  /*13d0*/  LEA.HI R23, R7, R2, RZ, 0x6 ;  /* 0x0000000207177211 */ /* 0x000fe400078f30ff */
[----:B------:R-:W0:Y:S01]  /*13e0*/  LDC.64 R6, c[0x0][0x240] ;  /* 0x00009000ff067b82 */ /* 0x000e220000000a00 */
[----:B------:R-:W1:Y:S04]  /*13f0*/  LDS.128 R16, [R16] ;  /* 0x0000000010107984 */ /* 0x000e680000000c00 */
[----:B------:R-:W3:Y:S04]  /*1400*/  LDS.128 R12, [R12+0x1000] ;  /* 0x001000000c0c7984 */ /* 0x000ee80000000c00 */
[----:B------:R-:W4:Y:S01]  /*1410*/  LDS.128 R8, [R8+0x2000] ;  /* 0x0020000008087984 */ /* 0x000f220000000c00 */
[----:B------:R-:W-:Y:S01]  /*1420*/  IMAD.SHL.U32 R0, R23, 0x200, RZ ;  /* 0x0000020017007824 */ /* 0x000fe200078e00ff */
[----:B------:R-:W-:-:S02]  /*1430*/  SGXT.U32 R21, R21, 0x6 ;  /* 0x000000061515781a */ /* 0x000fc40000000000 */
[----:B------:R-:W-:Y:S02]  /*1440*/  LOP3.LUT R25, R23, 0xffffffc0, RZ, 0xc0, !PT ;  /* 0xffffffc017197812 */ /* 0x000fe400078ec0ff */
[----:B--2---:R-:W-:Y:S02]  /*1450*/  LOP3.LUT R5, R0, 0xffff8000, RZ, 0xc0, !PT ;  /* 0xffff800000057812 */ /* 0x004fe400078ec0ff */
[----:B------:R-:W-:Y:S02]  /*1460*/  PRMT R21, R21, 0x6540, R4 ;  /* 0x0000654015157816 */ /* 0x000fe40000000004 */
[----:B------:R-:W-:Y:S02]  /*1470*/  LOP3.LUT R0, R3, 0xc00, RZ, 0xfc, !PT ;  /* 0x00000c0003007812 */ /* 0x000fe400078efcff */
[----:B------:R-:W-:Y:S02]  /*1480*/  ISETP.GE.AND P0, PT, R2, 0x100, PT ;  /* 0x000001000200780c */ /* 0x000fe40003f06270 */
[----:B------:R-:W-:-:S02]  /*1490*/  IADD3 R25, R5, R2, -R25 ;  /* 0x0000000205197210 */ /* 0x000fc40007ffe819 */
[C---:B------:R-:W-:Y:S02]  /*14a0*/  LOP3.LUT R4, R21.reuse, 0x40, RZ, 0xfc, !PT ;  /* 0x0000004015047812 */ /* 0x040fe400078efcff */
[C---:B------:R-:W-:Y:S02]  /*14b0*/  LOP3.LUT R2, R21.reuse, 0x80, RZ, 0xfc, !PT ;  /* 0x0000008015027812 */ /* 0x040fe400078efcff */
[----:B------:R-:W-:Y:S02]  /*14c0*/  LOP3.LUT R20, R0, 0xff0, RZ, 0xc0, !PT ;  /* 0x00000ff000147812 */ /* 0x000fe400078ec0ff */
[C---:B------:R-:W-:Y:S02]  /*14d0*/  LOP3.LUT R0, R21.reuse, 0xc0, RZ, 0xfc, !PT ;  /* 0x000000c015007812 */ /* 0x040fe400078efcff */
[----:B------:R-:W-:Y:S02]  /*14e0*/  ISETP.LT.AND P3, PT, R21, 0x200, !P0 ;  /* 0x000002001500780c */ /* 0x000fe40004761270 */
[----:B------:R-:W-:-:S02]  /*14f0*/  ISETP.LT.AND P2, PT, R4, 0x200, !P0 ;  /* 0x000002000400780c */ /* 0x000fc40004741270 */
[----:B------:R-:W-:Y:S02]  /*1500*/  ISETP.LT.AND P1, PT, R2, 0x200, !P0 ;  /* 0x000002000200780c */ /* 0x000fe40004721270 */
[----:B------:R-:W-:Y:S02]  /*1510*/  LEA R5, R21, R25, 0x6 ;  /* 0x0000001915057211 */ /* 0x000fe400078e30ff */
[----:B------:R-:W-:Y:S01]  /*1520*/  ISETP.LT.AND P0, PT, R0, 0x200, !P0 ;  /* 0x000002000000780c */ /* 0x000fe20004701270 */
[--C-:B------:R-:W-:Y:S02]  /*1530*/  IMAD R21, R4, 0x40, R25.reuse ;  /* 0x0000004004157824 */ /* 0x100fe400078e0219 */
[----:B------:R-:W-:Y:S02]  /*1540*/  IMAD R23, R2, 0x40, R25 ;  /* 0x0000004002177824 */ /* 0x000fe400078e0219 */
[----:B------:R-:W-:Y:S02]  /*1550*/  VIADD R2, R20, UR4 ;  /* 0x0000000414027c36 */ /* 0x000fe40008000000 */
[----:B0-----:R-:W-:-:S04]  /*1560*/  IMAD.WIDE R4, R5, 0x4, R6 ;  /* 0x0000000405047825 */ /* 0x001fc800078e0206 */
[--C-:B------:R-:W-:Y:S01]  /*1570*/  IMAD.WIDE R20, R21, 0x4, R6.reuse ;  /* 0x0000000415147825 */ /* 0x100fe200078e0206 */
[----:B-1----:R0:W-:Y:S03]  /*1580*/  @P3 STG.E.128 desc[UR6][R4.64], R16 ;  /* 0x0000001004003986 */ /* 0x0021e6000c101d06 */
[----:B------:R-:W-:Y:S01]  /*1590*/  IMAD.WIDE R22, R23, 0x4, R6 ;  /* 0x0000000417167825 */ /* 0x000fe200078e0206 */
[----:B---3--:R0:W-:Y:S01]  /*15a0*/  @P2 STG.E.128 desc[UR6][R20.64], R12 ;  /* 0x0000000c14002986 */ /* 0x0081e2000c101d06 */
[----:B------:R-:W-:-:S03]  /*15b0*/  LEA R2, R3, R2, 0x2 ;  /* 0x0000000203027211 */ /* 0x000fc600078e10ff */
[----:B----4-:R0:W-:Y:S02]  /*15c0*/  @P1 STG.E.128 desc[UR6][R22.64], R8 ;  /* 0x0000000816001986 */ /* 0x0101e4000c101d06 */
[----:B0-----:R-:W-:Y:S05]  /*15d0*/  @!P0 EXIT ;  /* 0x000000000000894d */ /* 0x001fea0003800000 */
[----:B0-----:R-:W0:Y:S01]  /*15e0*/  LDS.128 R8, [R2+0x3000] ;  /* 0x0030000002087984 */ /* 0x001e220000000c00 */
[----:B------:R-:W-:-:S04]  /*15f0*/  IMAD R25, R0, 0x40, R25 ;  /* 0x0000004000197824 */ /* 0x000fc800078e0219 */
[----:B------:R-:W-:-:S05]  /*1600*/  IMAD.WIDE R6, R25, 0x4, R6 ;  /* 0x0000000419067825 */ /* 0x000fca00078e0206 */
[----:B0-----:R-:W-:Y:S01]  /*1610*/  STG.E.128 desc[UR6][R6.64], R8 ;  /* 0x0000000806007986 */ /* 0x001fe2000c101d06 */
[----:B------:R-:W-:Y:S05]  /*1620*/  EXIT ;  /* 0x000000000000794d */ /* 0x000fea0003800000 */
.L_x_0:
[----:B------:R-:W-:-:S00]  /*1630*/  BRA `(.L_x_0) ;  /* 0xfffffffc00fc7947 */ /* 0x000fc0000383ffff */
[----:B------:R-:W-:-:S00]  /*1640*/  NOP ;  /* 0x0000000000007918 */ /* 0x000fc00000000000 */
        /* <DEDUP_REMOVED lines=11> */
.L_x_1:


//--------------------- .nv.global.init           --------------------------
	.section	.nv.global.init,"aw",@progbits
.nv.global.init:
	.type		_$_str,@object
	.size		_$_str,(_$_str_$_2 - _$_str)
_$_str:
        /*0000*/ 	.byte	0x5f, 0x5f, 0x43, 0x55, 0x44, 0x41, 0x5f, 0x46, 0x54, 0x5a, 0x00
	.type		_$_str_$_2,@object
	.size		_$_str_$_2,(.L_1 - _$_str_$_2)
_$_str_$_2:
        /*000b*/ 	.byte	0x5f, 0x5f, 0x43, 0x55, 0x44, 0x41, 0x5f, 0x50, 0x52, 0x45, 0x43, 0x5f, 0x53, 0x51, 0x52, 0x54
        /*001b*/ 	.byte	0x00
.L_1:


//--------------------- .nv.shared.triton_poi_fused__native_batch_norm_legit_no_training_add_relu_17 --------------------------
	.section	.nv.shared.triton_poi_fused__native_batch_norm_legit_no_training_add_relu_17,"aw",@nobits
	.sectionflags	@""
	.align	16
	.zero		1024


//--------------------- .nv.constant0.triton_poi_fused__native_batch_norm_legit_no_training_add_relu_17 --------------------------
	.section	.nv.constant0.triton_poi_fused__native_batch_norm_legit_no_training_add_relu_17,"a",@progbits
	.sectionflags	@""
	.align	4
.nv.constant0.triton_poi_fused__native_batch_norm_legit_no_training_add_relu_17:
	.zero		592
